	.headerflags	@"EF_CUDA_TEXMODE_UNIFIED EF_CUDA_64BIT_ADDRESS EF_CUDA_ACCELERATORS EF_CUDA_SM90 EF_CUDA_VIRTUAL_SM(EF_CUDA_SM90)"
	.elftype	@"ET_EXEC"


//--------------------- .nv.info                  --------------------------
	.section	.nv.info,"",@"SHT_CUDA_INFO"
	.align	4


	//----- nvinfo : EIATTR_REGCOUNT
	.align		4
        /*0000*/ 	.byte	0x04, 0x2f
        /*0002*/ 	.short	(.L_3 - .L_2)
	.align		4
.L_2:
        /*0004*/ 	.word	index@(triton_poi_fused__native_batch_norm_legit_no_training_relu_9)
        /*0008*/ 	.word	0x0000001d


	//----- nvinfo : EIATTR_MIN_STACK_SIZE
	.align		4
.L_3:
        /*000c*/ 	.byte	0x04, 0x12
        /*000e*/ 	.short	(.L_5 - .L_4)
	.align		4
.L_4:
        /*0010*/ 	.word	index@(triton_poi_fused__native_batch_norm_legit_no_training_relu_9)
        /*0014*/ 	.word	0x00000000


	//----- nvinfo : EIATTR_FRAME_SIZE
	.align		4
.L_5:
        /*0018*/ 	.byte	0x04, 0x11
        /*001a*/ 	.short	(.L_7 - .L_6)
	.align		4
.L_6:
        /*001c*/ 	.word	index@(triton_poi_fused__native_batch_norm_legit_no_training_relu_9)
        /*0020*/ 	.word	0x00000000


	//----- nvinfo : EIATTR_MIN_STACK_SIZE
	.align		4
.L_7:
        /*0024*/ 	.byte	0x04, 0x12
        /*0026*/ 	.short	(.L_9 - .L_8)
	.align		4
.L_8:
        /*0028*/ 	.word	index@(triton_poi_fused__native_batch_norm_legit_no_training_relu_9)
        /*002c*/ 	.word	0x00000000
.L_9:


//--------------------- .nv.info.triton_poi_fused__native_batch_norm_legit_no_training_relu_9 --------------------------
	.section	.nv.info.triton_poi_fused__native_batch_norm_legit_no_training_relu_9,"",@"SHT_CUDA_INFO"
	.sectionflags	@""
	.align	4


	//----- nvinfo : EIATTR_CUDA_API_VERSION
	.align		4
        /*0000*/ 	.byte	0x04, 0x37
        /*0002*/ 	.short	(.L_11 - .L_10)
.L_10:
        /*0004*/ 	.word	0x0000007c


	//----- nvinfo : EIATTR_KPARAM_INFO
	.align		4
.L_11:
        /*0008*/ 	.byte	0x04, 0x17
        /*000a*/ 	.short	(.L_13 - .L_12)
.L_12:
        /*000c*/ 	.word	0x00000000
        /*0010*/ 	.short	0x0006
        /*0012*/ 	.short	0x0030
        /*0014*/ 	.byte	0x00, 0xf0, 0x11, 0x00


	//----- nvinfo : EIATTR_KPARAM_INFO
	.align		4
.L_13:
        /*0018*/ 	.byte	0x04, 0x17
        /*001a*/ 	.short	(.L_15 - .L_14)
.L_14:
        /*001c*/ 	.word	0x00000000
        /*0020*/ 	.short	0x0005
        /*0022*/ 	.short	0x0028
        /*0024*/ 	.byte	0x00, 0xf4, 0x21, 0x00


	//----- nvinfo : EIATTR_KPARAM_INFO
	.align		4
.L_15:
        /*0028*/ 	.byte	0x04, 0x17
        /*002a*/ 	.short	(.L_17 - .L_16)
.L_16:
        /*002c*/ 	.word	0x00000000
        /*0030*/ 	.short	0x0004
        /*0032*/ 	.short	0x0020
        /*0034*/ 	.byte	0x00, 0xf4, 0x21, 0x00


	//----- nvinfo : EIATTR_KPARAM_INFO
	.align		4
.L_17:
        /*0038*/ 	.byte	0x04, 0x17
        /*003a*/ 	.short	(.L_19 - .L_18)
.L_18:
        /*003c*/ 	.word	0x00000000
        /*0040*/ 	.short	0x0003
        /*0042*/ 	.short	0x0018
        /*0044*/ 	.byte	0x00, 0xf4, 0x21, 0x00


	//----- nvinfo : EIATTR_KPARAM_INFO
	.align		4
.L_19:
        /*0048*/ 	.byte	0x04, 0x17
        /*004a*/ 	.short	(.L_21 - .L_20)
.L_20:
        /*004c*/ 	.word	0x00000000
        /*0050*/ 	.short	0x0002
        /*0052*/ 	.short	0x0010
        /*0054*/ 	.byte	0x00, 0xf4, 0x21, 0x00


	//----- nvinfo : EIATTR_KPARAM_INFO
	.align		4
.L_21:
        /*0058*/ 	.byte	0x04, 0x17
        /*005a*/ 	.short	(.L_23 - .L_22)
.L_22:
        /*005c*/ 	.word	0x00000000
        /*0060*/ 	.short	0x0001
        /*0062*/ 	.short	0x0008
        /*0064*/ 	.byte	0x00, 0xf4, 0x21, 0x00


	//----- nvinfo : EIATTR_KPARAM_INFO
	.align		4
.L_23:
        /*0068*/ 	.byte	0x04, 0x17
        /*006a*/ 	.short	(.L_25 - .L_24)
.L_24:
        /*006c*/ 	.word	0x00000000
        /*0070*/ 	.short	0x0000
        /*0072*/ 	.short	0x0000
        /*0074*/ 	.byte	0x00, 0xf4, 0x21, 0x00


	//----- nvinfo : EIATTR_SPARSE_MMA_MASK
	.align		4
.L_25:
        /*0078*/ 	.byte	0x03, 0x50
        /*007a*/ 	.short	0x0000


	//----- nvinfo : EIATTR_MAXREG_COUNT
	.align		4
        /*007c*/ 	.byte	0x03, 0x1b
        /*007e*/ 	.short	0x00ff


	//----- nvinfo : EIATTR_EXIT_INSTR_OFFSETS
	.align		4
        /*0080*/ 	.byte	0x04, 0x1c
        /*0082*/ 	.short	(.L_27 - .L_26)


	//   ....[0]....
.L_26:
        /*0084*/ 	.word	0x000005b0


	//----- nvinfo : EIATTR_REQNTID
	.align		4
.L_27:
        /*0088*/ 	.byte	0x04, 0x10
        /*008a*/ 	.short	(.L_29 - .L_28)
.L_28:
        /*008c*/ 	.word	0x00000080
        /*0090*/ 	.word	0x00000001
        /*0094*/ 	.word	0x00000001


	//----- nvinfo : EIATTR_CBANK_PARAM_SIZE
	.align		4
.L_29:
        /*0098*/ 	.byte	0x03, 0x19
        /*009a*/ 	.short	0x0034


	//----- nvinfo : EIATTR_PARAM_CBANK
	.align		4
        /*009c*/ 	.byte	0x04, 0x0a
        /*009e*/ 	.short	(.L_31 - .L_30)
	.align		4
.L_30:
        /*00a0*/ 	.word	index@(.nv.constant0.triton_poi_fused__native_batch_norm_legit_no_training_relu_9)
        /*00a4*/ 	.short	0x0210
        /*00a6*/ 	.short	0x0034


	//----- nvinfo : EIATTR_SW_WAR
	.align		4
.L_31:
        /*00a8*/ 	.byte	0x04, 0x36
        /*00aa*/ 	.short	(.L_33 - .L_32)
.L_32:
        /*00ac*/ 	.word	0x00000008
.L_33:


//--------------------- .nv.callgraph             --------------------------
	.section	.nv.callgraph,"",@"SHT_CUDA_CALLGRAPH"
	.align	4
	.sectionentsize	8
	.align		4
        /*0000*/ 	.word	0x00000000
	.align		4
        /*0004*/ 	.word	0xffffffff
	.align		4
        /*0008*/ 	.word	0x00000000
	.align		4
        /*000c*/ 	.word	0xfffffffe
	.align		4
        /*0010*/ 	.word	0x00000000
	.align		4
        /*0014*/ 	.word	0xfffffffd
	.align		4
        /*0018*/ 	.word	0x00000000
	.align		4
        /*001c*/ 	.word	0xfffffffc


//--------------------- .nv.constant4             --------------------------
	.section	.nv.constant4,"a",@progbits
	.align	8
	.align		8
.nv.constant4:
        /*0000*/ 	.dword	_$_str
	.align		8
        /*0008*/ 	.dword	_$_str_$_2


//--------------------- .text.triton_poi_fused__native_batch_norm_legit_no_training_relu_9 --------------------------
	.section	.text.triton_poi_fused__native_batch_norm_legit_no_training_relu_9,"ax",@progbits
	.align	128
        .global         triton_poi_fused__native_batch_norm_legit_no_training_relu_9
        .type           triton_poi_fused__native_batch_norm_legit_no_training_relu_9,@function
        .size           triton_poi_fused__native_batch_norm_legit_no_training_relu_9,(.L_x_1 - triton_poi_fused__native_batch_norm_legit_no_training_relu_9)
        .other          triton_poi_fused__native_batch_norm_legit_no_training_relu_9,@"STO_CUDA_ENTRY STV_DEFAULT"
triton_poi_fused__native_batch_norm_legit_no_training_relu_9:
.text.triton_poi_fused__native_batch_norm_legit_no_training_relu_9:
[----:B------:R-:W-:Y:S01]  /*0000*/  LDC R1, c[0x0][0x28] ;  /* 0x00000a00ff017b82 */ /* 0x000fe20000000800 */
[----:B------:R-:W1:Y:S07]  /*0010*/  S2R R0, SR_TID.X ;  /* 0x0000000000007919 */ /* 0x000e6e0000002100 */
[----:B------:R-:W2:Y:S01]  /*0020*/  LDC.64 R20, c[0x0][0x220] ;  /* 0x00008800ff147b82 */ /* 0x000ea20000000a00 */
[----:B------:R-:W-:Y:S01]  /*0030*/  ULDC.64 UR4, c[0x0][0x208] ;  /* 0x0000820000047ab9 */ /* 0x000fe20000000a00 */
[----:B------:R-:W3:Y:S06]  /*0040*/  S2R R5, SR_CTAID.X ;  /* 0x0000000000057919 */ /* 0x000eec0000002500 */
[----:B------:R-:W4:Y:S08]  /*0050*/  LDC.64 R12, c[0x0][0x210] ;  /* 0x00008400ff0c7b82 */ /* 0x000f300000000a00 */
[----:B------:R-:W5:Y:S08]  /*0060*/  LDC.64 R16, c[0x0][0x218] ;  /* 0x00008600ff107b82 */ /* 0x000f700000000a00 */
[----:B------:R-:W5:Y:S01]  /*0070*/  LDC.64 R8, c[0x0][0x228] ;  /* 0x00008a00ff087b82 */ /* 0x000f620000000a00 */
[----:B-1----:R-:W-:-:S02]  /*0080*/  SHF.L.U32 R0, R0, 0x2, RZ ;  /* 0x0000000200007819 */ /* 0x002fc400000006ff */
[----:B---3--:R-:W-:Y:S02]  /*0090*/  SHF.R.S32.HI R3, RZ, 0x16, R5 ;  /* 0x00000016ff037819 */ /* 0x008fe40000011405 */
[----:B------:R-:W-:Y:S02]  /*00a0*/  LOP3.LUT R0, R0, 0x1fc, RZ, 0xc0, !PT ;  /* 0x000001fc00007812 */ /* 0x000fe400078ec0ff */
[----:B------:R-:W-:Y:S02]  /*00b0*/  SGXT R3, R3, 0x1 ;  /* 0x000000010303781a */ /* 0x000fe40000000200 */
[----:B------:R-:W-:Y:S02]  /*00c0*/  LEA R0, R5, R0, 0x9 ;  /* 0x0000000005007211 */ /* 0x000fe400078e48ff */
[----:B------:R-:W1:Y:S02]  /*00d0*/  LDC.64 R4, c[0x0][0x230] ;  /* 0x00008c00ff047b82 */ /* 0x000e640000000a00 */
[----:B------:R-:W-:-:S04]  /*00e0*/  LEA.HI R3, R3, R0, RZ, 0x6 ;  /* 0x0000000003037211 */ /* 0x000fc800078f30ff */
[----:B------:R-:W-:-:S04]  /*00f0*/  LOP3.LUT R3, R3, 0xffffffc0, RZ, 0xc0, !PT ;  /* 0xffffffc003037812 */ /* 0x000fc800078ec0ff */
[----:B------:R-:W-:-:S05]  /*0100*/  IADD3 R2, R0, -R3, RZ ;  /* 0x8000000300027210 */ /* 0x000fca0007ffe0ff */
[----:B--2---:R-:W-:-:S06]  /*0110*/  IMAD.WIDE R20, R2, 0x4, R20 ;  /* 0x0000000402147825 */ /* 0x004fcc00078e0214 */
[----:B------:R-:W2:Y:S01]  /*0120*/  LDG.E.EL.128 R20, desc[UR4][R20.64] ;  /* 0x0000000414147981 */ /* 0x000ea2000c2e1d00 */
[----:B----4-:R-:W-:-:S04]  /*0130*/  IMAD.WIDE R12, R0, 0x4, R12 ;  /* 0x00000004000c7825 */ /* 0x010fc800078e020c */
[C---:B-----5:R-:W-:Y:S02]  /*0140*/  IMAD.WIDE R16, R2.reuse, 0x4, R16 ;  /* 0x0000000402107825 */ /* 0x060fe400078e0210 */
[----:B------:R-:W3:Y:S04]  /*0150*/  LDG.E.128 R12, desc[UR4][R12.64] ;  /* 0x000000040c0c7981 */ /* 0x000ee8000c1e1d00 */
[----:B------:R-:W3:Y:S01]  /*0160*/  LDG.E.EL.128 R16, desc[UR4][R16.64] ;  /* 0x0000000410107981 */ /* 0x000ee2000c2e1d00 */
[----:B0-----:R-:W-:-:S04]  /*0170*/  IMAD.WIDE R8, R2, 0x4, R8 ;  /* 0x0000000402087825 */ /* 0x001fc800078e0208 */
[----:B-1----:R-:W-:Y:S02]  /*0180*/  IMAD.WIDE R4, R2, 0x4, R4 ;  /* 0x0000000402047825 */ /* 0x002fe400078e0204 */
[----:B------:R-:W4:Y:S04]  /*0190*/  LDG.E.EL.128 R8, desc[UR4][R8.64] ;  /* 0x0000000408087981 */ /* 0x000f28000c2e1d00 */
[----:B------:R-:W4:Y:S01]  /*01a0*/  LDG.E.EL.128 R4, desc[UR4][R4.64] ;  /* 0x0000000404047981 */ /* 0x000f22000c2e1d00 */
[----:B--2---:R-:W-:Y:S01]  /*01b0*/  FADD R22, R22, 9.9999997473787516356e-06 ;  /* 0x3727c5ac16167421 */ /* 0x004fe20000000000 */
[----:B------:R-:W-:Y:S01]  /*01c0*/  FADD R23, R23, 9.9999997473787516356e-06 ;  /* 0x3727c5ac17177421 */ /* 0x000fe20000000000 */
[----:B------:R-:W-:Y:S01]  /*01d0*/  FADD R2, R20, 9.9999997473787516356e-06 ;  /* 0x3727c5ac14027421 */ /* 0x000fe20000000000 */
[----:B------:R-:W-:Y:S01]  /*01e0*/  FADD R21, R21, 9.9999997473787516356e-06 ;  /* 0x3727c5ac15157421 */ /* 0x000fe20000000000 */
[----:B------:R-:W0:Y:S01]  /*01f0*/  MUFU.SQRT R24, R22 ;  /* 0x0000001600187308 */ /* 0x000e220000002000 */
[----:B------:R-:W-:Y:S01]  /*0200*/  HFMA2.MMA R20, -RZ, RZ, 1.625, 0 ;  /* 0x3e800000ff147435 */ /* 0x000fe200000001ff */
[----:B---3--:R-:W-:-:S06]  /*0210*/  FADD R12, R12, -R16 ;  /* 0x800000100c0c7221 */ /* 0x008fcc0000000000 */
[----:B------:R-:W1:Y:S01]  /*0220*/  MUFU.SQRT R23, R23 ;  /* 0x0000001700177308 */ /* 0x000e620000002000 */
[----:B------:R-:W-:Y:S01]  /*0230*/  FADD R13, R13, -R17 ;  /* 0x800000110d0d7221 */ /* 0x000fe20000000000 */
[----:B------:R-:W-:Y:S01]  /*0240*/  FADD R14, R14, -R18 ;  /* 0x800000120e0e7221 */ /* 0x000fe20000000000 */
[----:B------:R-:W-:Y:S01]  /*0250*/  FADD R18, R15, -R19 ;  /* 0x800000130f127221 */ /* 0x000fe20000000000 */
[----:B0-----:R-:W-:-:S04]  /*0260*/  FSETP.GT.AND P6, PT, R24, 8.50705917302346158658e+37, PT ;  /* 0x7e8000001800780b */ /* 0x001fc80003fc4000 */
[----:B------:R0:W2:Y:S01]  /*0270*/  MUFU.SQRT R25, R2 ;  /* 0x0000000200197308 */ /* 0x0000a20000002000 */
[----:B------:R-:W-:Y:S02]  /*0280*/  FSETP.GEU.AND P1, PT, R24, 1.175494350822287508e-38, PT ;  /* 0x008000001800780b */ /* 0x000fe40003f2e000 */
[----:B-1----:R-:W-:-:S05]  /*0290*/  FSETP.GT.AND P5, PT, R23, 8.50705917302346158658e+37, PT ;  /* 0x7e8000001700780b */ /* 0x002fca0003fa4000 */
[----:B------:R1:W3:Y:S01]  /*02a0*/  MUFU.SQRT R26, R21 ;  /* 0x00000015001a7308 */ /* 0x0002e20000002000 */
[----:B------:R-:W-:Y:S01]  /*02b0*/  FSETP.GEU.AND P2, PT, R23, 1.175494350822287508e-38, PT ;  /* 0x008000001700780b */ /* 0x000fe20003f4e000 */
[----:B0-----:R-:W0:Y:S01]  /*02c0*/  LDC.64 R2, c[0x0][0x238] ;  /* 0x00008e00ff027b82 */ /* 0x001e220000000a00 */
[----:B------:R-:W-:Y:S01]  /*02d0*/  FSEL R16, R20, 1, P5 ;  /* 0x3f80000014107808 */ /* 0x000fe20002800000 */
[----:B------:R-:W-:Y:S01]  /*02e0*/  @P6 FMUL R24, R24, 0.25 ;  /* 0x3e80000018186820 */ /* 0x000fe20000400000 */
[----:B--2---:R-:W-:-:S03]  /*02f0*/  FSETP.GT.AND P3, PT, R25, 8.50705917302346158658e+37, PT ;  /* 0x7e8000001900780b */ /* 0x004fc60003f64000 */
[----:B------:R-:W-:Y:S01]  /*0300*/  @!P1 FMUL R24, R24, 16777216 ;  /* 0x4b80000018189820 */ /* 0x000fe20000400000 */
[----:B-1----:R-:W-:Y:S02]  /*0310*/  FSEL R21, R20, 1, P6 ;  /* 0x3f80000014157808 */ /* 0x002fe40003000000 */
[----:B------:R-:W-:Y:S01]  /*0320*/  FSETP.GEU.AND P6, PT, R25, 1.175494350822287508e-38, PT ;  /* 0x008000001900780b */ /* 0x000fe20003fce000 */
[----:B------:R-:W-:Y:S02]  /*0330*/  @P5 FMUL R23, R23, 0.25 ;  /* 0x3e80000017175820 */ /* 0x000fe40000400000 */
[----:B------:R-:W1:Y:S01]  /*0340*/  MUFU.RCP R24, R24 ;  /* 0x0000001800187308 */ /* 0x000e620000001000 */
[C---:B---3--:R-:W-:Y:S01]  /*0350*/  FSETP.GT.AND P4, PT, R26.reuse, 8.50705917302346158658e+37, PT ;  /* 0x7e8000001a00780b */ /* 0x048fe20003f84000 */
[----:B------:R-:W-:Y:S01]  /*0360*/  @!P2 FMUL R23, R23, 16777216 ;  /* 0x4b8000001717a820 */ /* 0x000fe20000400000 */
[----:B------:R-:W-:Y:S01]  /*0370*/  FSETP.GEU.AND P0, PT, R26, 1.175494350822287508e-38, PT ;  /* 0x008000001a00780b */ /* 0x000fe20003f0e000 */
[----:B------:R-:W-:Y:S01]  /*0380*/  @!P2 FMUL R16, R16, 16777216 ;  /* 0x4b8000001010a820 */ /* 0x000fe20000400000 */
[C---:B------:R-:W-:Y:S01]  /*0390*/  FSEL R17, R20.reuse, 1, P4 ;  /* 0x3f80000014117808 */ /* 0x040fe20002000000 */
[----:B------:R-:W-:Y:S01]  /*03a0*/  @P3 FMUL R25, R25, 0.25 ;  /* 0x3e80000019193820 */ /* 0x000fe20000400000 */
[----:B------:R-:W-:Y:S01]  /*03b0*/  FSEL R20, R20, 1, P3 ;  /* 0x3f80000014147808 */ /* 0x000fe20001800000 */
[----:B------:R-:W2:Y:S01]  /*03c0*/  MUFU.RCP R23, R23 ;  /* 0x0000001700177308 */ /* 0x000ea20000001000 */
[----:B------:R-:W-:Y:S01]  /*03d0*/  @!P1 FMUL R21, R21, 16777216 ;  /* 0x4b80000015159820 */ /* 0x000fe20000400000 */
[----:B------:R-:W-:-:S02]  /*03e0*/  @!P6 FMUL R25, R25, 16777216 ;  /* 0x4b8000001919e820 */ /* 0x000fc40000400000 */
[----:B------:R-:W-:Y:S01]  /*03f0*/  @!P6 FMUL R20, R20, 16777216 ;  /* 0x4b8000001414e820 */ /* 0x000fe20000400000 */
[----:B0-----:R-:W-:-:S04]  /*0400*/  IMAD.WIDE R2, R0, 0x4, R2 ;  /* 0x0000000400027825 */ /* 0x001fc800078e0202 */
[----:B------:R-:W-:Y:S01]  /*0410*/  @P4 FMUL R26, R26, 0.25 ;  /* 0x3e8000001a1a4820 */ /* 0x000fe20000400000 */
[----:B-1----:R-:W-:Y:S01]  /*0420*/  FMUL R21, R24, R21 ;  /* 0x0000001518157220 */ /* 0x002fe20000400000 */
[----:B------:R-:W0:Y:S01]  /*0430*/  MUFU.RCP R25, R25 ;  /* 0x0000001900197308 */ /* 0x000e220000001000 */
[----:B------:R-:W-:Y:S01]  /*0440*/  @!P0 FMUL R17, R17, 16777216 ;  /* 0x4b80000011118820 */ /* 0x000fe20000400000 */
[----:B------:R-:W-:Y:S01]  /*0450*/  @!P0 FMUL R26, R26, 16777216 ;  /* 0x4b8000001a1a8820 */ /* 0x000fe20000400000 */
[----:B------:R-:W-:Y:S01]  /*0460*/  FMUL R21, R21, R14 ;  /* 0x0000000e15157220 */ /* 0x000fe20000400000 */
[----:B--2---:R-:W-:-:S04]  /*0470*/  FMUL R23, R23, R16 ;  /* 0x0000001017177220 */ /* 0x004fc80000400000 */
[----:B------:R-:W1:Y:S01]  /*0480*/  MUFU.RCP R22, R26 ;  /* 0x0000001a00167308 */ /* 0x000e620000001000 */
[----:B----4-:R-:W-:Y:S01]  /*0490*/  FFMA R6, R10, R21, R6 ;  /* 0x000000150a067223 */ /* 0x010fe20000000006 */
[----:B------:R-:W-:-:S04]  /*04a0*/  FMUL R18, R23, R18 ;  /* 0x0000001217127220 */ /* 0x000fc80000400000 */
[C---:B------:R-:W-:Y:S01]  /*04b0*/  FSETP.GEU.AND P1, PT, R6.reuse, RZ, PT ;  /* 0x000000ff0600720b */ /* 0x040fe20003f2e000 */
[----:B0-----:R-:W-:Y:S01]  /*04c0*/  FMUL R25, R25, R20 ;  /* 0x0000001419197220 */ /* 0x001fe20000400000 */
[----:B------:R-:W-:Y:S02]  /*04d0*/  FFMA R7, R11, R18, R7 ;  /* 0x000000120b077223 */ /* 0x000fe40000000007 */
[----:B------:R-:W-:Y:S01]  /*04e0*/  SEL R6, R6, RZ, P1 ;  /* 0x000000ff06067207 */ /* 0x000fe20000800000 */
[----:B------:R-:W-:Y:S02]  /*04f0*/  FMUL R25, R25, R12 ;  /* 0x0000000c19197220 */ /* 0x000fe40000400000 */
[C---:B------:R-:W-:Y:S01]  /*0500*/  FSETP.GEU.AND P0, PT, R7.reuse, RZ, PT ;  /* 0x000000ff0700720b */ /* 0x040fe20003f0e000 */
[----:B-1----:R-:W-:Y:S01]  /*0510*/  FMUL R22, R22, R17 ;  /* 0x0000001116167220 */ /* 0x002fe20000400000 */
[----:B------:R-:W-:Y:S02]  /*0520*/  FFMA R4, R8, R25, R4 ;  /* 0x0000001908047223 */ /* 0x000fe40000000004 */
[----:B------:R-:W-:Y:S01]  /*0530*/  SEL R7, R7, RZ, P0 ;  /* 0x000000ff07077207 */ /* 0x000fe20000000000 */
[----:B------:R-:W-:-:S02]  /*0540*/  FMUL R22, R22, R13 ;  /* 0x0000000d16167220 */ /* 0x000fc40000400000 */
[C---:B------:R-:W-:Y:S02]  /*0550*/  FSETP.GEU.AND P3, PT, R4.reuse, RZ, PT ;  /* 0x000000ff0400720b */ /* 0x040fe40003f6e000 */
[----:B------:R-:W-:Y:S02]  /*0560*/  FFMA R5, R9, R22, R5 ;  /* 0x0000001609057223 */ /* 0x000fe40000000005 */
[----:B------:R-:W-:-:S03]  /*0570*/  SEL R4, R4, RZ, P3 ;  /* 0x000000ff04047207 */ /* 0x000fc60001800000 */
[----:B------:R-:W-:-:S04]  /*0580*/  FSETP.GEU.AND P2, PT, R5, RZ, PT ;  /* 0x000000ff0500720b */ /* 0x000fc80003f4e000 */
[----:B------:R-:W-:-:S05]  /*0590*/  SEL R5, R5, RZ, P2 ;  /* 0x000000ff05057207 */ /* 0x000fca0001000000 */
[----:B------:R-:W-:Y:S01]  /*05a0*/  STG.E.128 desc[UR4][R2.64], R4 ;  /* 0x0000000402007986 */ /* 0x000fe2000c101d04 */
[----:B------:R-:W-:Y:S05]  /*05b0*/  EXIT ;  /* 0x000000000000794d */ /* 0x000fea0003800000 */
.L_x_0:
[----:B------:R-:W-:-:S00]  /*05c0*/  BRA `(.L_x_0) ;  /* 0xfffffffc00fc7947 */ /* 0x000fc0000383ffff */
[----:B------:R-:W-:-:S00]  /*05d0*/  NOP ;  /* 0x0000000000007918 */ /* 0x000fc00000000000 */
        /* <DEDUP_REMOVED lines=10> */
.L_x_1:


//--------------------- .nv.global.init           --------------------------
	.section	.nv.global.init,"aw",@progbits
.nv.global.init:
	.type		_$_str,@object
	.size		_$_str,(_$_str_$_2 - _$_str)
_$_str:
        /*0000*/ 	.byte	0x5f, 0x5f, 0x43, 0x55, 0x44, 0x41, 0x5f, 0x46, 0x54, 0x5a, 0x00
	.type		_$_str_$_2,@object
	.size		_$_str_$_2,(.L_1 - _$_str_$_2)
_$_str_$_2:
        /*000b*/ 	.byte	0x5f, 0x5f, 0x43, 0x55, 0x44, 0x41, 0x5f, 0x50, 0x52, 0x45, 0x43, 0x5f, 0x53, 0x51, 0x52, 0x54
        /*001b*/ 	.byte	0x00
.L_1:


//--------------------- .nv.constant0.triton_poi_fused__native_batch_norm_legit_no_training_relu_9 --------------------------
	.section	.nv.constant0.triton_poi_fused__native_batch_norm_legit_no_training_relu_9,"a",@progbits
	.sectionflags	@""
	.align	4
.nv.constant0.triton_poi_fused__native_batch_norm_legit_no_training_relu_9:
	.zero		580
